//
// Generated by NVIDIA NVVM Compiler
//
// Compiler Build ID: CL-36424714
// Cuda compilation tools, release 13.0, V13.0.88
// Based on NVVM 20.0.0
//

.version 9.0
.target sm_100
.address_size 64

	// .globl	_Z7setvalsPii

.visible .entry _Z7setvalsPii(
	.param .u64 .ptr .align 1 _Z7setvalsPii_param_0,
	.param .u32 _Z7setvalsPii_param_1
)
{
	.reg .pred 	%p<2>;
	.reg .b32 	%r<7>;
	.reg .b64 	%rd<5>;

	ld.param.u64 	%rd1, [_Z7setvalsPii_param_0];
	ld.param.u32 	%r2, [_Z7setvalsPii_param_1];
	mov.u32 	%r3, %ctaid.x;
	mov.u32 	%r4, %ntid.x;
	mov.u32 	%r5, %tid.x;
	mad.lo.s32 	%r1, %r3, %r4, %r5;
	setp.ge.s32 	%p1, %r1, %r2;
	@%p1 bra 	$L__BB0_2;
	cvta.to.global.u64 	%rd2, %rd1;
	mul.lo.s32 	%r6, %r1, 3;
	mul.wide.s32 	%rd3, %r1, 4;
	add.s64 	%rd4, %rd2, %rd3;
	st.global.u32 	[%rd4], %r6;
$L__BB0_2:
	ret;

}


// ===== COMPILED SASS (sm_100) =====

	.target	sm_100

	.elftype	@"ET_EXEC"


//--------------------- .note.nv.tkinfo           --------------------------
	.section	.note.nv.tkinfo,"",@"SHT_NOTE"
	.sectionflags	@"SHF_NOTE_NV_TKINFO"
	.tkinfo
        /*0018*/ 	.word	0x00000002
        /*0030*/ 	.string	""
        /*0030*/ 	.string	"ptxas"
        /*0030*/ 	.string	"Cuda compilation tools, release 13.0, V13.0.88"
        /*0030*/ 	.string	"Build cuda_13.0.r13.0/compiler.36424714_0"
        /*0030*/ 	.string	"-arch sm_100 -m 64 "



//--------------------- .note.nv.cuinfo           --------------------------
	.section	.note.nv.cuinfo,"",@"SHT_NOTE"
	.sectionflags	@"SHF_NOTE_NV_CUINFO"
        /*0018*/ 	.short	0x0002
        /*001a*/ 	.short	0x0064
        /*001c*/ 	.short	0x0082
	.zero		2


//--------------------- .nv.info                  --------------------------
	.section	.nv.info,"",@"SHT_CUDA_INFO"
	.align	4


	//----- nvinfo : EIATTR_REGCOUNT
	.align		4
        /*0000*/ 	.byte	0x04, 0x2f
        /*0002*/ 	.short	(.L_1 - .L_0)
	.align		4
.L_0:
        /*0004*/ 	.word	index@(_Z7setvalsPii)
        /*0008*/ 	.word	0x0000000a


	//----- nvinfo : EIATTR_FRAME_SIZE
	.align		4
.L_1:
        /*000c*/ 	.byte	0x04, 0x11
        /*000e*/ 	.short	(.L_3 - .L_2)
	.align		4
.L_2:
        /*0010*/ 	.word	index@(_Z7setvalsPii)
        /*0014*/ 	.word	0x00000000


	//----- nvinfo : EIATTR_MIN_STACK_SIZE
	.align		4
.L_3:
        /*0018*/ 	.byte	0x04, 0x12
        /*001a*/ 	.short	(.L_5 - .L_4)
	.align		4
.L_4:
        /*001c*/ 	.word	index@(_Z7setvalsPii)
        /*0020*/ 	.word	0x00000000
.L_5:


//--------------------- .nv.compat                --------------------------
	.section	.nv.compat,"",@"SHT_CUDA_COMPAT_INFO"
	.align	4
        /*0000*/ 	.byte	0x02, 0x09, 0x00, 0x00, 0x02, 0x02, 0x01, 0x00, 0x02, 0x05, 0x05, 0x00, 0x03, 0x07, 0x01, 0x01
        /*0010*/ 	.byte	0x02, 0x03, 0x00, 0x00, 0x02, 0x06, 0x01, 0x00, 0x04, 0x0b, 0x08, 0x00, 0x09, 0x00, 0x00, 0x00
        /*0020*/ 	.byte	0x00, 0x00, 0x00, 0x00


//--------------------- .nv.info._Z7setvalsPii    --------------------------
	.section	.nv.info._Z7setvalsPii,"",@"SHT_CUDA_INFO"
	.sectionflags	@""
	.align	4


	//----- nvinfo : EIATTR_CUDA_API_VERSION
	.align		4
        /*0000*/ 	.byte	0x04, 0x37
        /*0002*/ 	.short	(.L_7 - .L_6)
.L_6:
        /*0004*/ 	.word	0x00000082


	//----- nvinfo : EIATTR_KPARAM_INFO
	.align		4
.L_7:
        /*0008*/ 	.byte	0x04, 0x17
        /*000a*/ 	.short	(.L_9 - .L_8)
.L_8:
        /*000c*/ 	.word	0x00000000
        /*0010*/ 	.short	0x0001
        /*0012*/ 	.short	0x0008
        /*0014*/ 	.byte	0x00, 0xf0, 0x11, 0x00


	//----- nvinfo : EIATTR_KPARAM_INFO
	.align		4
.L_9:
        /*0018*/ 	.byte	0x04, 0x17
        /*001a*/ 	.short	(.L_11 - .L_10)
.L_10:
        /*001c*/ 	.word	0x00000000
        /*0020*/ 	.short	0x0000
        /*0022*/ 	.short	0x0000
        /*0024*/ 	.byte	0x00, 0xf5, 0x21, 0x00


	//----- nvinfo : EIATTR_SPARSE_MMA_MASK
	.align		4
.L_11:
        /*0028*/ 	.byte	0x03, 0x50
        /*002a*/ 	.short	0x0000


	//----- nvinfo : EIATTR_MAXREG_COUNT
	.align		4
        /*002c*/ 	.byte	0x03, 0x1b
        /*002e*/ 	.short	0x00ff


	//----- nvinfo : EIATTR_MERCURY_ISA_VERSION
	.align		4
        /*0030*/ 	.byte	0x03, 0x5f
        /*0032*/ 	.short	0x0101


	//----- nvinfo : EIATTR_VRC_CTA_INIT_COUNT
	.align		4
        /*0034*/ 	.byte	0x02, 0x4a
	.zero		1
	.zero		1


	//----- nvinfo : EIATTR_EXIT_INSTR_OFFSETS
	.align		4
        /*0038*/ 	.byte	0x04, 0x1c
        /*003a*/ 	.short	(.L_13 - .L_12)


	//   ....[0]....
.L_12:
        /*003c*/ 	.word	0x00000070


	//   ....[1]....
        /*0040*/ 	.word	0x000000d0


	//----- nvinfo : EIATTR_CBANK_PARAM_SIZE
	.align		4
.L_13:
        /*0044*/ 	.byte	0x03, 0x19
        /*0046*/ 	.short	0x000c


	//----- nvinfo : EIATTR_PARAM_CBANK
	.align		4
        /*0048*/ 	.byte	0x04, 0x0a
        /*004a*/ 	.short	(.L_15 - .L_14)
	.align		4
.L_14:
        /*004c*/ 	.word	index@(.nv.constant0._Z7setvalsPii)
        /*0050*/ 	.short	0x0380
        /*0052*/ 	.short	0x000c


	//----- nvinfo : EIATTR_SW_WAR
	.align		4
.L_15:
        /*0054*/ 	.byte	0x04, 0x36
        /*0056*/ 	.short	(.L_17 - .L_16)
.L_16:
        /*0058*/ 	.word	0x00000008
.L_17:


//--------------------- .nv.callgraph             --------------------------
	.section	.nv.callgraph,"",@"SHT_CUDA_CALLGRAPH"
	.align	4
	.sectionentsize	8
	.align		4
        /*0000*/ 	.word	0x00000000
	.align		4
        /*0004*/ 	.word	0xffffffff
	.align		4
        /*0008*/ 	.word	0x00000000
	.align		4
        /*000c*/ 	.word	0xfffffffe
	.align		4
        /*0010*/ 	.word	0x00000000
	.align		4
        /*0014*/ 	.word	0xfffffffd
	.align		4
        /*0018*/ 	.word	0x00000000
	.align		4
        /*001c*/ 	.word	0xfffffffc


//--------------------- .text._Z7setvalsPii       --------------------------
	.section	.text._Z7setvalsPii,"ax",@progbits
	.align	128
        .global         _Z7setvalsPii
        .type           _Z7setvalsPii,@function
        .size           _Z7setvalsPii,(.L_x_1 - _Z7setvalsPii)
        .other          _Z7setvalsPii,@"STO_CUDA_ENTRY STV_DEFAULT"
_Z7setvalsPii:
.text._Z7setvalsPii:
[----:B------:R-:W-:Y:S01]  /*0000*/  LDC R1, c[0x0][0x37c] ;  /* 0x0000df00ff017b82 */ /* 0x000fe20000000800 */
[----:B------:R-:W0:Y:S07]  /*0010*/  S2R R0, SR_TID.X ;  /* 0x0000000000007919 */ /* 0x000e2e0000002100 */
[----:B------:R-:W0:Y:S01]  /*0020*/  S2UR UR4, SR_CTAID.X ;  /* 0x00000000000479c3 */ /* 0x000e220000002500 */
[----:B------:R-:W1:Y:S07]  /*0030*/  LDCU UR5, c[0x0][0x388] ;  /* 0x00007100ff0577ac */ /* 0x000e6e0008000800 */
[----:B------:R-:W0:Y:S02]  /*0040*/  LDC R5, c[0x0][0x360] ;  /* 0x0000d800ff057b82 */ /* 0x000e240000000800 */
[----:B0-----:R-:W-:-:S05]  /*0050*/  IMAD R5, R5, UR4, R0 ;  /* 0x0000000405057c24 */ /* 0x001fca000f8e0200 */
[----:B-1----:R-:W-:-:S13]  /*0060*/  ISETP.GE.AND P0, PT, R5, UR5, PT ;  /* 0x0000000505007c0c */ /* 0x002fda000bf06270 */
[----:B------:R-:W-:Y:S05]  /*0070*/  @P0 EXIT ;  /* 0x000000000000094d */ /* 0x000fea0003800000 */
[----:B------:R-:W0:Y:S01]  /*0080*/  LDC.64 R2, c[0x0][0x380] ;  /* 0x0000e000ff027b82 */ /* 0x000e220000000a00 */
[----:B------:R-:W1:Y:S01]  /*0090*/  LDCU.64 UR4, c[0x0][0x358] ;  /* 0x00006b00ff0477ac */ /* 0x000e620008000a00 */
[C---:B------:R-:W-:Y:S02]  /*00a0*/  IMAD R7, R5.reuse, 0x3, RZ ;  /* 0x0000000305077824 */ /* 0x040fe400078e02ff */
[----:B0-----:R-:W-:-:S05]  /*00b0*/  IMAD.WIDE R2, R5, 0x4, R2 ;  /* 0x0000000405027825 */ /* 0x001fca00078e0202 */
[----:B-1----:R-:W-:Y:S01]  /*00c0*/  STG.E desc[UR4][R2.64], R7 ;  /* 0x0000000702007986 */ /* 0x002fe2000c101904 */
[----:B------:R-:W-:Y:S05]  /*00d0*/  EXIT ;  /* 0x000000000000794d */ /* 0x000fea0003800000 */
.L_x_0:
[----:B------:R-:W-:-:S00]  /*00e0*/  BRA `(.L_x_0) ;  /* 0xfffffffc00fc7947 */ /* 0x000fc0000383ffff */
[----:B------:R-:W-:-:S00]  /*00f0*/  NOP ;  /* 0x0000000000007918 */ /* 0x000fc00000000000 */
        /* <DEDUP_REMOVED lines=8> */
.L_x_1:


//--------------------- .nv.shared.reserved.0     --------------------------
	.section	.nv.shared.reserved.0,"aw",@nobits
	.weak		__nv_reservedSMEM_offset_0_alias
	.size		__nv_reservedSMEM_offset_0_alias, 0, 64
	.other		__nv_reservedSMEM_offset_0_alias,@"STO_CUDA_RESERVED_SHARED STV_DEFAULT"
__nv_reservedSMEM_offset_0_alias:
	.zero		0
	.zero		64


//--------------------- .nv.constant0._Z7setvalsPii --------------------------
	.section	.nv.constant0._Z7setvalsPii,"a",@progbits
	.sectionflags	@""
	.align	4
.nv.constant0._Z7setvalsPii:
	.zero		908


//--------------------- SYMBOLS --------------------------

	.type		.nv.reservedSmem.offset0,@object
	.size		.nv.reservedSmem.offset0,0x4
